//
// Generated by NVIDIA NVVM Compiler
//
// Compiler Build ID: CL-36424714
// Cuda compilation tools, release 13.0, V13.0.88
// Based on NVVM 20.0.0
//

.version 9.0
.target sm_100
.address_size 64

	// .globl	_Z8MyKernelPiS_S_

.visible .entry _Z8MyKernelPiS_S_(
	.param .u64 .ptr .align 1 _Z8MyKernelPiS_S__param_0,
	.param .u64 .ptr .align 1 _Z8MyKernelPiS_S__param_1,
	.param .u64 .ptr .align 1 _Z8MyKernelPiS_S__param_2
)
{
	.reg .b32 	%r<8>;
	.reg .b64 	%rd<11>;

	ld.param.u64 	%rd1, [_Z8MyKernelPiS_S__param_0];
	ld.param.u64 	%rd2, [_Z8MyKernelPiS_S__param_1];
	ld.param.u64 	%rd3, [_Z8MyKernelPiS_S__param_2];
	cvta.to.global.u64 	%rd4, %rd3;
	cvta.to.global.u64 	%rd5, %rd2;
	cvta.to.global.u64 	%rd6, %rd1;
	mov.u32 	%r1, %ctaid.x;
	mov.u32 	%r2, %ntid.x;
	mov.u32 	%r3, %tid.x;
	mad.lo.s32 	%r4, %r1, %r2, %r3;
	mul.wide.s32 	%rd7, %r4, 4;
	add.s64 	%rd8, %rd6, %rd7;
	ld.global.u32 	%r5, [%rd8];
	add.s64 	%rd9, %rd5, %rd7;
	ld.global.u32 	%r6, [%rd9];
	add.s32 	%r7, %r6, %r5;
	add.s64 	%rd10, %rd4, %rd7;
	st.global.u32 	[%rd10], %r7;
	ret;

}
	// .globl	_Z9MyKernel2Pii
.visible .entry _Z9MyKernel2Pii(
	.param .u64 .ptr .align 1 _Z9MyKernel2Pii_param_0,
	.param .u32 _Z9MyKernel2Pii_param_1
)
{
	.reg .pred 	%p<2>;
	.reg .b32 	%r<8>;
	.reg .b64 	%rd<5>;

	ld.param.u64 	%rd1, [_Z9MyKernel2Pii_param_0];
	ld.param.u32 	%r2, [_Z9MyKernel2Pii_param_1];
	mov.u32 	%r3, %ctaid.x;
	mov.u32 	%r4, %ntid.x;
	mov.u32 	%r5, %tid.x;
	mad.lo.s32 	%r1, %r3, %r4, %r5;
	setp.ge.s32 	%p1, %r1, %r2;
	@%p1 bra 	$L__BB1_2;
	cvta.to.global.u64 	%rd2, %rd1;
	mul.wide.s32 	%rd3, %r1, 4;
	add.s64 	%rd4, %rd2, %rd3;
	ld.global.u32 	%r6, [%rd4];
	add.s32 	%r7, %r6, 3;
	st.global.u32 	[%rd4], %r7;
$L__BB1_2:
	ret;

}


// ===== COMPILED SASS (sm_100) =====

	.target	sm_100

	.elftype	@"ET_EXEC"


//--------------------- .note.nv.tkinfo           --------------------------
	.section	.note.nv.tkinfo,"",@"SHT_NOTE"
	.sectionflags	@"SHF_NOTE_NV_TKINFO"
	.tkinfo
        /*0018*/ 	.word	0x00000002
        /*0030*/ 	.string	""
        /*0030*/ 	.string	"ptxas"
        /*0030*/ 	.string	"Cuda compilation tools, release 13.0, V13.0.88"
        /*0030*/ 	.string	"Build cuda_13.0.r13.0/compiler.36424714_0"
        /*0030*/ 	.string	"-arch sm_100 -m 64 "



//--------------------- .note.nv.cuinfo           --------------------------
	.section	.note.nv.cuinfo,"",@"SHT_NOTE"
	.sectionflags	@"SHF_NOTE_NV_CUINFO"
        /*0018*/ 	.short	0x0002
        /*001a*/ 	.short	0x0064
        /*001c*/ 	.short	0x0082
	.zero		2


//--------------------- .nv.info                  --------------------------
	.section	.nv.info,"",@"SHT_CUDA_INFO"
	.align	4


	//----- nvinfo : EIATTR_REGCOUNT
	.align		4
        /*0000*/ 	.byte	0x04, 0x2f
        /*0002*/ 	.short	(.L_1 - .L_0)
	.align		4
.L_0:
        /*0004*/ 	.word	index@(_Z8MyKernelPiS_S_)
        /*0008*/ 	.word	0x0000000c


	//----- nvinfo : EIATTR_FRAME_SIZE
	.align		4
.L_1:
        /*000c*/ 	.byte	0x04, 0x11
        /*000e*/ 	.short	(.L_3 - .L_2)
	.align		4
.L_2:
        /*0010*/ 	.word	index@(_Z8MyKernelPiS_S_)
        /*0014*/ 	.word	0x00000000


	//----- nvinfo : EIATTR_REGCOUNT
	.align		4
.L_3:
        /*0018*/ 	.byte	0x04, 0x2f
        /*001a*/ 	.short	(.L_5 - .L_4)
	.align		4
.L_4:
        /*001c*/ 	.word	index@(_Z9MyKernel2Pii)
        /*0020*/ 	.word	0x00000008


	//----- nvinfo : EIATTR_FRAME_SIZE
	.align		4
.L_5:
        /*0024*/ 	.byte	0x04, 0x11
        /*0026*/ 	.short	(.L_7 - .L_6)
	.align		4
.L_6:
        /*0028*/ 	.word	index@(_Z9MyKernel2Pii)
        /*002c*/ 	.word	0x00000000


	//----- nvinfo : EIATTR_MIN_STACK_SIZE
	.align		4
.L_7:
        /*0030*/ 	.byte	0x04, 0x12
        /*0032*/ 	.short	(.L_9 - .L_8)
	.align		4
.L_8:
        /*0034*/ 	.word	index@(_Z9MyKernel2Pii)
        /*0038*/ 	.word	0x00000000


	//----- nvinfo : EIATTR_MIN_STACK_SIZE
	.align		4
.L_9:
        /*003c*/ 	.byte	0x04, 0x12
        /*003e*/ 	.short	(.L_11 - .L_10)
	.align		4
.L_10:
        /*0040*/ 	.word	index@(_Z8MyKernelPiS_S_)
        /*0044*/ 	.word	0x00000000
.L_11:


//--------------------- .nv.compat                --------------------------
	.section	.nv.compat,"",@"SHT_CUDA_COMPAT_INFO"
	.align	4
        /*0000*/ 	.byte	0x02, 0x09, 0x00, 0x00, 0x02, 0x02, 0x01, 0x00, 0x02, 0x05, 0x05, 0x00, 0x03, 0x07, 0x01, 0x01
        /*0010*/ 	.byte	0x02, 0x03, 0x00, 0x00, 0x02, 0x06, 0x01, 0x00, 0x04, 0x0b, 0x08, 0x00, 0x09, 0x00, 0x00, 0x00
        /*0020*/ 	.byte	0x00, 0x00, 0x00, 0x00


//--------------------- .nv.info._Z9MyKernel2Pii  --------------------------
	.section	.nv.info._Z9MyKernel2Pii,"",@"SHT_CUDA_INFO"
	.sectionflags	@""
	.align	4


	//----- nvinfo : EIATTR_CUDA_API_VERSION
	.align		4
        /*0000*/ 	.byte	0x04, 0x37
        /*0002*/ 	.short	(.L_13 - .L_12)
.L_12:
        /*0004*/ 	.word	0x00000082


	//----- nvinfo : EIATTR_KPARAM_INFO
	.align		4
.L_13:
        /*0008*/ 	.byte	0x04, 0x17
        /*000a*/ 	.short	(.L_15 - .L_14)
.L_14:
        /*000c*/ 	.word	0x00000000
        /*0010*/ 	.short	0x0001
        /*0012*/ 	.short	0x0008
        /*0014*/ 	.byte	0x00, 0xf0, 0x11, 0x00


	//----- nvinfo : EIATTR_KPARAM_INFO
	.align		4
.L_15:
        /*0018*/ 	.byte	0x04, 0x17
        /*001a*/ 	.short	(.L_17 - .L_16)
.L_16:
        /*001c*/ 	.word	0x00000000
        /*0020*/ 	.short	0x0000
        /*0022*/ 	.short	0x0000
        /*0024*/ 	.byte	0x00, 0xf5, 0x21, 0x00


	//----- nvinfo : EIATTR_SPARSE_MMA_MASK
	.align		4
.L_17:
        /*0028*/ 	.byte	0x03, 0x50
        /*002a*/ 	.short	0x0000


	//----- nvinfo : EIATTR_MAXREG_COUNT
	.align		4
        /*002c*/ 	.byte	0x03, 0x1b
        /*002e*/ 	.short	0x00ff


	//----- nvinfo : EIATTR_MERCURY_ISA_VERSION
	.align		4
        /*0030*/ 	.byte	0x03, 0x5f
        /*0032*/ 	.short	0x0101


	//----- nvinfo : EIATTR_VRC_CTA_INIT_COUNT
	.align		4
        /*0034*/ 	.byte	0x02, 0x4a
	.zero		1
	.zero		1


	//----- nvinfo : EIATTR_EXIT_INSTR_OFFSETS
	.align		4
        /*0038*/ 	.byte	0x04, 0x1c
        /*003a*/ 	.short	(.L_19 - .L_18)


	//   ....[0]....
.L_18:
        /*003c*/ 	.word	0x00000070


	//   ....[1]....
        /*0040*/ 	.word	0x000000e0


	//----- nvinfo : EIATTR_CBANK_PARAM_SIZE
	.align		4
.L_19:
        /*0044*/ 	.byte	0x03, 0x19
        /*0046*/ 	.short	0x000c


	//----- nvinfo : EIATTR_PARAM_CBANK
	.align		4
        /*0048*/ 	.byte	0x04, 0x0a
        /*004a*/ 	.short	(.L_21 - .L_20)
	.align		4
.L_20:
        /*004c*/ 	.word	index@(.nv.constant0._Z9MyKernel2Pii)
        /*0050*/ 	.short	0x0380
        /*0052*/ 	.short	0x000c


	//----- nvinfo : EIATTR_SW_WAR
	.align		4
.L_21:
        /*0054*/ 	.byte	0x04, 0x36
        /*0056*/ 	.short	(.L_23 - .L_22)
.L_22:
        /*0058*/ 	.word	0x00000008
.L_23:


//--------------------- .nv.info._Z8MyKernelPiS_S_ --------------------------
	.section	.nv.info._Z8MyKernelPiS_S_,"",@"SHT_CUDA_INFO"
	.sectionflags	@""
	.align	4


	//----- nvinfo : EIATTR_CUDA_API_VERSION
	.align		4
        /*0000*/ 	.byte	0x04, 0x37
        /*0002*/ 	.short	(.L_25 - .L_24)
.L_24:
        /*0004*/ 	.word	0x00000082


	//----- nvinfo : EIATTR_KPARAM_INFO
	.align		4
.L_25:
        /*0008*/ 	.byte	0x04, 0x17
        /*000a*/ 	.short	(.L_27 - .L_26)
.L_26:
        /*000c*/ 	.word	0x00000000
        /*0010*/ 	.short	0x0002
        /*0012*/ 	.short	0x0010
        /*0014*/ 	.byte	0x00, 0xf5, 0x21, 0x00


	//----- nvinfo : EIATTR_KPARAM_INFO
	.align		4
.L_27:
        /*0018*/ 	.byte	0x04, 0x17
        /*001a*/ 	.short	(.L_29 - .L_28)
.L_28:
        /*001c*/ 	.word	0x00000000
        /*0020*/ 	.short	0x0001
        /*0022*/ 	.short	0x0008
        /*0024*/ 	.byte	0x00, 0xf5, 0x21, 0x00


	//----- nvinfo : EIATTR_KPARAM_INFO
	.align		4
.L_29:
        /*0028*/ 	.byte	0x04, 0x17
        /*002a*/ 	.short	(.L_31 - .L_30)
.L_30:
        /*002c*/ 	.word	0x00000000
        /*0030*/ 	.short	0x0000
        /*0032*/ 	.short	0x0000
        /*0034*/ 	.byte	0x00, 0xf5, 0x21, 0x00


	//----- nvinfo : EIATTR_SPARSE_MMA_MASK
	.align		4
.L_31:
        /*0038*/ 	.byte	0x03, 0x50
        /*003a*/ 	.short	0x0000


	//----- nvinfo : EIATTR_MAXREG_COUNT
	.align		4
        /*003c*/ 	.byte	0x03, 0x1b
        /*003e*/ 	.short	0x00ff


	//----- nvinfo : EIATTR_MERCURY_ISA_VERSION
	.align		4
        /*0040*/ 	.byte	0x03, 0x5f
        /*0042*/ 	.short	0x0101


	//----- nvinfo : EIATTR_VRC_CTA_INIT_COUNT
	.align		4
        /*0044*/ 	.byte	0x02, 0x4a
	.zero		1
	.zero		1


	//----- nvinfo : EIATTR_EXIT_INSTR_OFFSETS
	.align		4
        /*0048*/ 	.byte	0x04, 0x1c
        /*004a*/ 	.short	(.L_33 - .L_32)


	//   ....[0]....
.L_32:
        /*004c*/ 	.word	0x00000100


	//----- nvinfo : EIATTR_CBANK_PARAM_SIZE
	.align		4
.L_33:
        /*0050*/ 	.byte	0x03, 0x19
        /*0052*/ 	.short	0x0018


	//----- nvinfo : EIATTR_PARAM_CBANK
	.align		4
        /*0054*/ 	.byte	0x04, 0x0a
        /*0056*/ 	.short	(.L_35 - .L_34)
	.align		4
.L_34:
        /*0058*/ 	.word	index@(.nv.constant0._Z8MyKernelPiS_S_)
        /*005c*/ 	.short	0x0380
        /*005e*/ 	.short	0x0018


	//----- nvinfo : EIATTR_SW_WAR
	.align		4
.L_35:
        /*0060*/ 	.byte	0x04, 0x36
        /*0062*/ 	.short	(.L_37 - .L_36)
.L_36:
        /*0064*/ 	.word	0x00000008
.L_37:


//--------------------- .nv.callgraph             --------------------------
	.section	.nv.callgraph,"",@"SHT_CUDA_CALLGRAPH"
	.align	4
	.sectionentsize	8
	.align		4
        /*0000*/ 	.word	0x00000000
	.align		4
        /*0004*/ 	.word	0xffffffff
	.align		4
        /*0008*/ 	.word	0x00000000
	.align		4
        /*000c*/ 	.word	0xfffffffe
	.align		4
        /*0010*/ 	.word	0x00000000
	.align		4
        /*0014*/ 	.word	0xfffffffd
	.align		4
        /*0018*/ 	.word	0x00000000
	.align		4
        /*001c*/ 	.word	0xfffffffc


//--------------------- .text._Z9MyKernel2Pii     --------------------------
	.section	.text._Z9MyKernel2Pii,"ax",@progbits
	.align	128
        .global         _Z9MyKernel2Pii
        .type           _Z9MyKernel2Pii,@function
        .size           _Z9MyKernel2Pii,(.L_x_2 - _Z9MyKernel2Pii)
        .other          _Z9MyKernel2Pii,@"STO_CUDA_ENTRY STV_DEFAULT"
_Z9MyKernel2Pii:
.text._Z9MyKernel2Pii:
[----:B------:R-:W-:Y:S01]  /*0000*/  LDC R1, c[0x0][0x37c] ;  /* 0x0000df00ff017b82 */ /* 0x000fe20000000800 */
[----:B------:R-:W0:Y:S07]  /*0010*/  S2R R0, SR_TID.X ;  /* 0x0000000000007919 */ /* 0x000e2e0000002100 */
[----:B------:R-:W0:Y:S01]  /*0020*/  S2UR UR4, SR_CTAID.X ;  /* 0x00000000000479c3 */ /* 0x000e220000002500 */
[----:B------:R-:W1:Y:S07]  /*0030*/  LDCU UR5, c[0x0][0x388] ;  /* 0x00007100ff0577ac */ /* 0x000e6e0008000800 */
[----:B------:R-:W0:Y:S02]  /*0040*/  LDC R5, c[0x0][0x360] ;  /* 0x0000d800ff057b82 */ /* 0x000e240000000800 */
[----:B0-----:R-:W-:-:S05]  /*0050*/  IMAD R5, R5, UR4, R0 ;  /* 0x0000000405057c24 */ /* 0x001fca000f8e0200 */
[----:B-1----:R-:W-:-:S13]  /*0060*/  ISETP.GE.AND P0, PT, R5, UR5, PT ;  /* 0x0000000505007c0c */ /* 0x002fda000bf06270 */
[----:B------:R-:W-:Y:S05]  /*0070*/  @P0 EXIT ;  /* 0x000000000000094d */ /* 0x000fea0003800000 */
[----:B------:R-:W0:Y:S01]  /*0080*/  LDC.64 R2, c[0x0][0x380] ;  /* 0x0000e000ff027b82 */ /* 0x000e220000000a00 */
[----:B------:R-:W1:Y:S01]  /*0090*/  LDCU.64 UR4, c[0x0][0x358] ;  /* 0x00006b00ff0477ac */ /* 0x000e620008000a00 */
[----:B0-----:R-:W-:-:S05]  /*00a0*/  IMAD.WIDE R2, R5, 0x4, R2 ;  /* 0x0000000405027825 */ /* 0x001fca00078e0202 */
[----:B-1----:R-:W2:Y:S02]  /*00b0*/  LDG.E R0, desc[UR4][R2.64] ;  /* 0x0000000402007981 */ /* 0x002ea4000c1e1900 */
[----:B--2---:R-:W-:-:S05]  /*00c0*/  IADD3 R5, PT, PT, R0, 0x3, RZ ;  /* 0x0000000300057810 */ /* 0x004fca0007ffe0ff */
[----:B------:R-:W-:Y:S01]  /*00d0*/  STG.E desc[UR4][R2.64], R5 ;  /* 0x0000000502007986 */ /* 0x000fe2000c101904 */
[----:B------:R-:W-:Y:S05]  /*00e0*/  EXIT ;  /* 0x000000000000794d */ /* 0x000fea0003800000 */
.L_x_0:
[----:B------:R-:W-:-:S00]  /*00f0*/  BRA `(.L_x_0) ;  /* 0xfffffffc00fc7947 */ /* 0x000fc0000383ffff */
[----:B------:R-:W-:-:S00]  /*0100*/  NOP ;  /* 0x0000000000007918 */ /* 0x000fc00000000000 */
[----:B------:R-:W-:-:S00]  /*0110*/  NOP ;  /* 0x0000000000007918 */ /* 0x000fc00000000000 */
[----:B------:R-:W-:-:S00]  /*0120*/  NOP ;  /* 0x0000000000007918 */ /* 0x000fc00000000000 */
[----:B------:R-:W-:-:S00]  /*0130*/  NOP ;  /* 0x0000000000007918 */ /* 0x000fc00000000000 */
[----:B------:R-:W-:-:S00]  /*0140*/  NOP ;  /* 0x0000000000007918 */ /* 0x000fc00000000000 */
[----:B------:R-:W-:-:S00]  /*0150*/  NOP ;  /* 0x0000000000007918 */ /* 0x000fc00000000000 */
[----:B------:R-:W-:-:S00]  /*0160*/  NOP ;  /* 0x0000000000007918 */ /* 0x000fc00000000000 */
[----:B------:R-:W-:-:S00]  /*0170*/  NOP ;  /* 0x0000000000007918 */ /* 0x000fc00000000000 */
.L_x_2:


//--------------------- .text._Z8MyKernelPiS_S_   --------------------------
	.section	.text._Z8MyKernelPiS_S_,"ax",@progbits
	.align	128
        .global         _Z8MyKernelPiS_S_
        .type           _Z8MyKernelPiS_S_,@function
        .size           _Z8MyKernelPiS_S_,(.L_x_3 - _Z8MyKernelPiS_S_)
        .other          _Z8MyKernelPiS_S_,@"STO_CUDA_ENTRY STV_DEFAULT"
_Z8MyKernelPiS_S_:
.text._Z8MyKernelPiS_S_:
[----:B------:R-:W-:Y:S01]  /*0000*/  LDC R1, c[0x0][0x37c] ;  /* 0x0000df00ff017b82 */ /* 0x000fe20000000800 */
[----:B------:R-:W0:Y:S07]  /*0010*/  S2R R0, SR_TID.X ;  /* 0x0000000000007919 */ /* 0x000e2e0000002100 */
[----:B------:R-:W0:Y:S01]  /*0020*/  S2UR UR6, SR_CTAID.X ;  /* 0x00000000000679c3 */ /* 0x000e220000002500 */
[----:B------:R-:W1:Y:S07]  /*0030*/  LDCU.64 UR4, c[0x0][0x358] ;  /* 0x00006b00ff0477ac */ /* 0x000e6e0008000a00 */
[----:B------:R-:W0:Y:S08]  /*0040*/  LDC R9, c[0x0][0x360] ;  /* 0x0000d800ff097b82 */ /* 0x000e300000000800 */
[----:B------:R-:W2:Y:S08]  /*0050*/  LDC.64 R2, c[0x0][0x380] ;  /* 0x0000e000ff027b82 */ /* 0x000eb00000000a00 */
[----:B------:R-:W3:Y:S01]  /*0060*/  LDC.64 R4, c[0x0][0x388] ;  /* 0x0000e200ff047b82 */ /* 0x000ee20000000a00 */
[----:B0-----:R-:W-:-:S07]  /*0070*/  IMAD R9, R9, UR6, R0 ;  /* 0x0000000609097c24 */ /* 0x001fce000f8e0200 */
[----:B------:R-:W0:Y:S01]  /*0080*/  LDC.64 R6, c[0x0][0x390] ;  /* 0x0000e400ff067b82 */ /* 0x000e220000000a00 */
[----:B--2---:R-:W-:-:S06]  /*0090*/  IMAD.WIDE R2, R9, 0x4, R2 ;  /* 0x0000000409027825 */ /* 0x004fcc00078e0202 */
[----:B-1----:R-:W2:Y:S01]  /*00a0*/  LDG.E R2, desc[UR4][R2.64] ;  /* 0x0000000402027981 */ /* 0x002ea2000c1e1900 */
[----:B---3--:R-:W-:-:S06]  /*00b0*/  IMAD.WIDE R4, R9, 0x4, R4 ;  /* 0x0000000409047825 */ /* 0x008fcc00078e0204 */
[----:B------:R-:W2:Y:S01]  /*00c0*/  LDG.E R5, desc[UR4][R4.64] ;  /* 0x0000000404057981 */ /* 0x000ea2000c1e1900 */
[----:B0-----:R-:W-:Y:S01]  /*00d0*/  IMAD.WIDE R6, R9, 0x4, R6 ;  /* 0x0000000409067825 */ /* 0x001fe200078e0206 */
[----:B--2---:R-:W-:-:S05]  /*00e0*/  IADD3 R9, PT, PT, R2, R5, RZ ;  /* 0x0000000502097210 */ /* 0x004fca0007ffe0ff */
[----:B------:R-:W-:Y:S01]  /*00f0*/  STG.E desc[UR4][R6.64], R9 ;  /* 0x0000000906007986 */ /* 0x000fe2000c101904 */
[----:B------:R-:W-:Y:S05]  /*0100*/  EXIT ;  /* 0x000000000000794d */ /* 0x000fea0003800000 */
.L_x_1:
        /* <DEDUP_REMOVED lines=15> */
.L_x_3:


//--------------------- .nv.shared.reserved.0     --------------------------
	.section	.nv.shared.reserved.0,"aw",@nobits
	.weak		__nv_reservedSMEM_offset_0_alias
	.size		__nv_reservedSMEM_offset_0_alias, 0, 64
	.other		__nv_reservedSMEM_offset_0_alias,@"STO_CUDA_RESERVED_SHARED STV_DEFAULT"
__nv_reservedSMEM_offset_0_alias:
	.zero		0
	.zero		64


//--------------------- .nv.constant0._Z9MyKernel2Pii --------------------------
	.section	.nv.constant0._Z9MyKernel2Pii,"a",@progbits
	.sectionflags	@""
	.align	4
.nv.constant0._Z9MyKernel2Pii:
	.zero		908


//--------------------- .nv.constant0._Z8MyKernelPiS_S_ --------------------------
	.section	.nv.constant0._Z8MyKernelPiS_S_,"a",@progbits
	.sectionflags	@""
	.align	4
.nv.constant0._Z8MyKernelPiS_S_:
	.zero		920


//--------------------- SYMBOLS --------------------------

	.type		.nv.reservedSmem.offset0,@object
	.size		.nv.reservedSmem.offset0,0x4
